	.headerflags	@"EF_CUDA_TEXMODE_UNIFIED EF_CUDA_64BIT_ADDRESS EF_CUDA_ACCELERATORS EF_CUDA_SM90 EF_CUDA_VIRTUAL_SM(EF_CUDA_SM90)"
	.elftype	@"ET_EXEC"


//--------------------- .nv.info                  --------------------------
	.section	.nv.info,"",@"SHT_CUDA_INFO"
	.align	4


	//----- nvinfo : EIATTR_REGCOUNT
	.align		4
        /*0000*/ 	.byte	0x04, 0x2f
        /*0002*/ 	.short	(.L_3 - .L_2)
	.align		4
.L_2:
        /*0004*/ 	.word	index@(triton_poi_fused__native_batch_norm_legit_no_training_add_relu_17)
        /*0008*/ 	.word	0x00000038


	//----- nvinfo : EIATTR_MIN_STACK_SIZE
	.align		4
.L_3:
        /*000c*/ 	.byte	0x04, 0x12
        /*000e*/ 	.short	(.L_5 - .L_4)
	.align		4
.L_4:
        /*0010*/ 	.word	index@(triton_poi_fused__native_batch_norm_legit_no_training_add_relu_17)
        /*0014*/ 	.word	0x00000000


	//----- nvinfo : EIATTR_FRAME_SIZE
	.align		4
.L_5:
        /*0018*/ 	.byte	0x04, 0x11
        /*001a*/ 	.short	(.L_7 - .L_6)
	.align		4
.L_6:
        /*001c*/ 	.word	index@(triton_poi_fused__native_batch_norm_legit_no_training_add_relu_17)
        /*0020*/ 	.word	0x00000000


	//----- nvinfo : EIATTR_MIN_STACK_SIZE
	.align		4
.L_7:
        /*0024*/ 	.byte	0x04, 0x12
        /*0026*/ 	.short	(.L_9 - .L_8)
	.align		4
.L_8:
        /*0028*/ 	.word	index@(triton_poi_fused__native_batch_norm_legit_no_training_add_relu_17)
        /*002c*/ 	.word	0x00000000
.L_9:


//--------------------- .nv.info.triton_poi_fused__native_batch_norm_legit_no_training_add_relu_17 --------------------------
	.section	.nv.info.triton_poi_fused__native_batch_norm_legit_no_training_add_relu_17,"",@"SHT_CUDA_INFO"
	.sectionflags	@""
	.align	4


	//----- nvinfo : EIATTR_CUDA_API_VERSION
	.align		4
        /*0000*/ 	.byte	0x04, 0x37
        /*0002*/ 	.short	(.L_11 - .L_10)
.L_10:
        /*0004*/ 	.word	0x0000007c


	//----- nvinfo : EIATTR_KPARAM_INFO
	.align		4
.L_11:
        /*0008*/ 	.byte	0x04, 0x17
        /*000a*/ 	.short	(.L_13 - .L_12)
.L_12:
        /*000c*/ 	.word	0x00000000
        /*0010*/ 	.short	0x0009
        /*0012*/ 	.short	0x0044
        /*0014*/ 	.byte	0x00, 0xf0, 0x11, 0x00


	//----- nvinfo : EIATTR_KPARAM_INFO
	.align		4
.L_13:
        /*0018*/ 	.byte	0x04, 0x17
        /*001a*/ 	.short	(.L_15 - .L_14)
.L_14:
        /*001c*/ 	.word	0x00000000
        /*0020*/ 	.short	0x0008
        /*0022*/ 	.short	0x0040
        /*0024*/ 	.byte	0x00, 0xf0, 0x11, 0x00


	//----- nvinfo : EIATTR_KPARAM_INFO
	.align		4
.L_15:
        /*0028*/ 	.byte	0x04, 0x17
        /*002a*/ 	.short	(.L_17 - .L_16)
.L_16:
        /*002c*/ 	.word	0x00000000
        /*0030*/ 	.short	0x0007
        /*0032*/ 	.short	0x0038
        /*0034*/ 	.byte	0x00, 0xf4, 0x21, 0x00


	//----- nvinfo : EIATTR_KPARAM_INFO
	.align		4
.L_17:
        /*0038*/ 	.byte	0x04, 0x17
        /*003a*/ 	.short	(.L_19 - .L_18)
.L_18:
        /*003c*/ 	.word	0x00000000
        /*0040*/ 	.short	0x0006
        /*0042*/ 	.short	0x0030
        /*0044*/ 	.byte	0x00, 0xf4, 0x21, 0x00


	//----- nvinfo : EIATTR_KPARAM_INFO
	.align		4
.L_19:
        /*0048*/ 	.byte	0x04, 0x17
        /*004a*/ 	.short	(.L_21 - .L_20)
.L_20:
        /*004c*/ 	.word	0x00000000
        /*0050*/ 	.short	0x0005
        /*0052*/ 	.short	0x0028
        /*0054*/ 	.byte	0x00, 0xf4, 0x21, 0x00


	//----- nvinfo : EIATTR_KPARAM_INFO
	.align		4
.L_21:
        /*0058*/ 	.byte	0x04, 0x17
        /*005a*/ 	.short	(.L_23 - .L_22)
.L_22:
        /*005c*/ 	.word	0x00000000
        /*0060*/ 	.short	0x0004
        /*0062*/ 	.short	0x0020
        /*0064*/ 	.byte	0x00, 0xf4, 0x21, 0x00


	//----- nvinfo : EIATTR_KPARAM_INFO
	.align		4
.L_23:
        /*0068*/ 	.byte	0x04, 0x17
        /*006a*/ 	.short	(.L_25 - .L_24)
.L_24:
        /*006c*/ 	.word	0x00000000
        /*0070*/ 	.short	0x0003
        /*0072*/ 	.short	0x0018
        /*0074*/ 	.byte	0x00, 0xf4, 0x21, 0x00


	//----- nvinfo : EIATTR_KPARAM_INFO
	.align		4
.L_25:
        /*0078*/ 	.byte	0x04, 0x17
        /*007a*/ 	.short	(.L_27 - .L_26)
.L_26:
        /*007c*/ 	.word	0x00000000
        /*0080*/ 	.short	0x0002
        /*0082*/ 	.short	0x0010
        /*0084*/ 	.byte	0x00, 0xf4, 0x21, 0x00


	//----- nvinfo : EIATTR_KPARAM_INFO
	.align		4
.L_27:
        /*0088*/ 	.byte	0x04, 0x17
        /*008a*/ 	.short	(.L_29 - .L_28)
.L_28:
        /*008c*/ 	.word	0x00000000
        /*0090*/ 	.short	0x0001
        /*0092*/ 	.short	0x0008
        /*0094*/ 	.byte	0x00, 0xf4, 0x21, 0x00


	//----- nvinfo : EIATTR_KPARAM_INFO
	.align		4
.L_29:
        /*0098*/ 	.byte	0x04, 0x17
        /*009a*/ 	.short	(.L_31 - .L_30)
.L_30:
        /*009c*/ 	.word	0x00000000
        /*00a0*/ 	.short	0x0000
        /*00a2*/ 	.short	0x0000
        /*00a4*/ 	.byte	0x00, 0xf4, 0x21, 0x00


	//----- nvinfo : EIATTR_SPARSE_MMA_MASK
	.align		4
.L_31:
        /*00a8*/ 	.byte	0x03, 0x50
        /*00aa*/ 	.short	0x0000


	//----- nvinfo : EIATTR_MAXREG_COUNT
	.align		4
        /*00ac*/ 	.byte	0x03, 0x1b
        /*00ae*/ 	.short	0x00ff


	//----- nvinfo : EIATTR_EXIT_INSTR_OFFSETS
	.align		4
        /*00b0*/ 	.byte	0x04, 0x1c
        /*00b2*/ 	.short	(.L_33 - .L_32)


	//   ....[0]....
.L_32:
        /*00b4*/ 	.word	0x000018e0


	//   ....[1]....
        /*00b8*/ 	.word	0x00001920


	//----- nvinfo : EIATTR_REQNTID
	.align		4
.L_33:
        /*00bc*/ 	.byte	0x04, 0x10
        /*00be*/ 	.short	(.L_35 - .L_34)
.L_34:
        /*00c0*/ 	.word	0x00000100
        /*00c4*/ 	.word	0x00000001
        /*00c8*/ 	.word	0x00000001


	//----- nvinfo : EIATTR_CBANK_PARAM_SIZE
	.align		4
.L_35:
        /*00cc*/ 	.byte	0x03, 0x19
        /*00ce*/ 	.short	0x0048


	//----- nvinfo : EIATTR_PARAM_CBANK
	.align		4
        /*00d0*/ 	.byte	0x04, 0x0a
        /*00d2*/ 	.short	(.L_37 - .L_36)
	.align		4
.L_36:
        /*00d4*/ 	.word	index@(.nv.constant0.triton_poi_fused__native_batch_norm_legit_no_training_add_relu_17)
        /*00d8*/ 	.short	0x0210
        /*00da*/ 	.short	0x0048


	//----- nvinfo : EIATTR_SW_WAR
	.align		4
.L_37:
        /*00dc*/ 	.byte	0x04, 0x36
        /*00de*/ 	.short	(.L_39 - .L_38)
.L_38:
        /*00e0*/ 	.word	0x00000008
.L_39:


//--------------------- .nv.callgraph             --------------------------
	.section	.nv.callgraph,"",@"SHT_CUDA_CALLGRAPH"
	.align	4
	.sectionentsize	8
	.align		4
        /*0000*/ 	.word	0x00000000
	.align		4
        /*0004*/ 	.word	0xffffffff
	.align		4
        /*0008*/ 	.word	0x00000000
	.align		4
        /*000c*/ 	.word	0xfffffffe
	.align		4
        /*0010*/ 	.word	0x00000000
	.align		4
        /*0014*/ 	.word	0xfffffffd
	.align		4
        /*0018*/ 	.word	0x00000000
	.align		4
        /*001c*/ 	.word	0xfffffffc


//--------------------- .nv.constant4             --------------------------
	.section	.nv.constant4,"a",@progbits
	.align	8
	.align		8
.nv.constant4:
        /*0000*/ 	.dword	_$_str
	.align		8
        /*0008*/ 	.dword	_$_str_$_2


//--------------------- .text.triton_poi_fused__native_batch_norm_legit_no_training_add_relu_17 --------------------------
	.section	.text.triton_poi_fused__native_batch_norm_legit_no_training_add_relu_17,"ax",@progbits
	.sectionflags	@"SHF_BARRIERS=1"
	.align	128
        .global         triton_poi_fused__native_batch_norm_legit_no_training_add_relu_17
        .type           triton_poi_fused__native_batch_norm_legit_no_training_add_relu_17,@function
        .size           triton_poi_fused__native_batch_norm_legit_no_training_add_relu_17,(.L_x_1 - triton_poi_fused__native_batch_norm_legit_no_training_add_relu_17)
        .other          triton_poi_fused__native_batch_norm_legit_no_training_add_relu_17,@"STO_CUDA_ENTRY STV_DEFAULT"
triton_poi_fused__native_batch_norm_legit_no_training_add_relu_17:
.text.triton_poi_fused__native_batch_norm_legit_no_training_add_relu_17:
[----:B------:R-:W0:Y:S01]  /*0000*/  LDC R1, c[0x0][0x28] ;  /* 0x00000a00ff017b82 */ /* 0x000e220000000800 */
[----:B------:R-:W1:Y:S07]  /*0010*/  S2R R39, SR_CTAID.Y ;  /* 0x0000000000277919 */ /* 0x000e6e0000002600 */
[----:B------:R-:W2:Y:S01]  /*0020*/  LDC.64 R2, c[0x0][0x220] ;  /* 0x00008800ff027b82 */ /* 0x000ea20000000a00 */
[----:B------:R-:W-:Y:S02]  /*0030*/  CS2R R8, SRZ ;  /* 0x0000000000087805 */ /* 0x000fe4000001ff00 */
[----:B------:R-:W-:Y:S01]  /*0040*/  CS2R R10, SRZ ;  /* 0x00000000000a7805 */ /* 0x000fe2000001ff00 */
[----:B------:R-:W3:Y:S01]  /*0050*/  S2R R32, SR_TID.X ;  /* 0x0000000000207919 */ /* 0x000ee20000002100 */
[----:B------:R-:W-:Y:S01]  /*0060*/  ULDC.64 UR6, c[0x0][0x208] ;  /* 0x0000820000067ab9 */ /* 0x000fe20000000a00 */
[----:B------:R-:W4:Y:S02]  /*0070*/  S2R R13, SR_CTAID.X ;  /* 0x00000000000d7919 */ /* 0x000f240000002500 */
[----:B------:R-:W5:Y:S01]  /*0080*/  LDC.64 R20, c[0x0][0x210] ;  /* 0x00008400ff147b82 */ /* 0x000f620000000a00 */
[----:B------:R-:W-:Y:S01]  /*0090*/  CS2R R6, SRZ ;  /* 0x0000000000067805 */ /* 0x000fe2000001ff00 */
[----:B------:R-:W-:-:S06]  /*00a0*/  IMAD.MOV.U32 R30, RZ, RZ, 0x3e800000 ;  /* 0x3e800000ff1e7424 */ /* 0x000fcc00078e00ff */
[----:B------:R-:W4:Y:S08]  /*00b0*/  LDC.64 R26, c[0x0][0x218] ;  /* 0x00008600ff1a7b82 */ /* 0x000f300000000a00 */
[----:B------:R-:W5:Y:S01]  /*00c0*/  LDC.64 R44, c[0x0][0x228] ;  /* 0x00008a00ff2c7b82 */ /* 0x000f620000000a00 */
[----:B-1----:R-:W-:Y:S02]  /*00d0*/  IMAD.SHL.U32 R39, R39, 0x40, RZ ;  /* 0x0000004027277824 */ /* 0x002fe400078e00ff */
[----:B---3--:R-:W-:-:S05]  /*00e0*/  IMAD.SHL.U32 R34, R32, 0x4, RZ ;  /* 0x0000000420227824 */ /* 0x008fca00078e00ff */
[----:B------:R-:W-:-:S04]  /*00f0*/  LOP3.LUT R31, R39, 0x3c, R34, 0xf8, !PT ;  /* 0x0000003c271f7812 */ /* 0x000fc800078ef822 */
[----:B------:R-:W-:Y:S02]  /*0100*/  SHF.R.S32.HI R0, RZ, 0x1f, R31 ;  /* 0x0000001fff007819 */ /* 0x000fe4000001141f */
[----:B------:R-:W-:Y:S02]  /*0110*/  ISETP.GE.AND P0, PT, R31, 0x200, PT ;  /* 0x000002001f00780c */ /* 0x000fe40003f06270 */
[----:B------:R-:W-:-:S04]  /*0120*/  LEA.HI R0, R0, R31, RZ, 0x7 ;  /* 0x0000001f00007211 */ /* 0x000fc800078f38ff */
[----:B------:R-:W-:-:S05]  /*0130*/  LOP3.LUT R4, R0, 0xffffff80, RZ, 0xc0, !PT ;  /* 0xffffff8000047812 */ /* 0x000fca00078ec0ff */
[----:B------:R-:W-:-:S04]  /*0140*/  IMAD.IADD R31, R31, 0x1, -R4 ;  /* 0x000000011f1f7824 */ /* 0x000fc800078e0a04 */
[----:B--2---:R-:W-:-:S05]  /*0150*/  IMAD.WIDE R2, R31, 0x4, R2 ;  /* 0x000000041f027825 */ /* 0x004fca00078e0202 */
[----:B------:R1:W2:Y:S01]  /*0160*/  @!P0 LDG.E.EL.128 R8, desc[UR6][R2.64] ;  /* 0x0000000602088981 */ /* 0x0002a2000c2e1d00 */
[----:B------:R-:W-:Y:S01]  /*0170*/  SHF.R.U32.HI R36, RZ, 0x4, R32 ;  /* 0x00000004ff247819 */ /* 0x000fe20000011620 */
[----:B------:R-:W-:Y:S01]  /*0180*/  IMAD.SHL.U32 R0, R0, 0x400, RZ ;  /* 0x0000040000007824 */ /* 0x000fe200078e00ff */
[----:B------:R-:W-:Y:S01]  /*0190*/  CS2R R4, SRZ ;  /* 0x0000000000047805 */ /* 0x000fe2000001ff00 */
[----:B----4-:R-:W-:Y:S01]  /*01a0*/  IMAD.SHL.U32 R13, R13, 0x40, RZ ;  /* 0x000000400d0d7824 */ /* 0x010fe200078e00ff */
[----:B------:R-:W-:Y:S02]  /*01b0*/  SGXT.U32 R36, R36, 0x4 ;  /* 0x000000042424781a */ /* 0x000fe40000000000 */
[----:B------:R-:W-:Y:S02]  /*01c0*/  LOP3.LUT R12, R0, 0xfffe0000, RZ, 0xc0, !PT ;  /* 0xfffe0000000c7812 */ /* 0x000fe400078ec0ff */
[----:B------:R-:W-:Y:S02]  /*01d0*/  LOP3.LUT R33, R13, R36, RZ, 0xfc, !PT ;  /* 0x000000240d217212 */ /* 0x000fe400078efcff */
[----:B-1----:R-:W-:Y:S01]  /*01e0*/  LOP3.LUT R3, R13, 0x20, R36, 0xfe, !PT ;  /* 0x000000200d037812 */ /* 0x002fe200078efe24 */
[----:B------:R-:W-:Y:S01]  /*01f0*/  IMAD.IADD R12, R31, 0x1, R12 ;  /* 0x000000011f0c7824 */ /* 0x000fe200078e020c */
[----:B------:R-:W-:-:S02]  /*0200*/  ISETP.LT.AND P4, PT, R33, 0x400, !P0 ;  /* 0x000004002100780c */ /* 0x000fc40004781270 */
[----:B------:R-:W-:Y:S01]  /*0210*/  LOP3.LUT R2, R13, 0x10, R36, 0xfe, !PT ;  /* 0x000000100d027812 */ /* 0x000fe200078efe24 */
[----:B------:R-:W-:Y:S01]  /*0220*/  IMAD R33, R33, 0x80, R12 ;  /* 0x0000008021217824 */ /* 0x000fe200078e020c */
[----:B------:R-:W-:Y:S02]  /*0230*/  P2R R35, PR, RZ, 0x10 ;  /* 0x00000010ff237803 */ /* 0x000fe40000000000 */
[----:B------:R-:W-:Y:S01]  /*0240*/  LOP3.LUT R0, R13, 0x30, R36, 0xfe, !PT ;  /* 0x000000300d007812 */ /* 0x000fe200078efe24 */
[----:B-----5:R-:W-:Y:S01]  /*0250*/  IMAD.WIDE R14, R33, 0x4, R20 ;  /* 0x00000004210e7825 */ /* 0x020fe200078e0214 */
[C---:B------:R-:W-:Y:S02]  /*0260*/  ISETP.LT.AND P2, PT, R3.reuse, 0x400, !P0 ;  /* 0x000004000300780c */ /* 0x040fe40004741270 */
[C---:B------:R-:W-:Y:S01]  /*0270*/  ISETP.LT.AND P3, PT, R2.reuse, 0x400, !P0 ;  /* 0x000004000200780c */ /* 0x040fe20004761270 */
[--C-:B------:R-:W-:Y:S01]  /*0280*/  IMAD R2, R2, 0x80, R12.reuse ;  /* 0x0000008002027824 */ /* 0x100fe200078e020c */
[C---:B------:R-:W-:Y:S01]  /*0290*/  ISETP.LT.AND P1, PT, R0.reuse, 0x400, !P0 ;  /* 0x000004000000780c */ /* 0x040fe20004721270 */
[----:B------:R1:W3:Y:S01]  /*02a0*/  @P4 LDG.E.EL.128 R4, desc[UR6][R14.64] ;  /* 0x000000060e044981 */ /* 0x0002e2000c2e1d00 */
[--C-:B------:R-:W-:Y:S01]  /*02b0*/  IMAD R3, R3, 0x80, R12.reuse ;  /* 0x0000008003037824 */ /* 0x100fe200078e020c */
[----:B------:R-:W-:Y:S01]  /*02c0*/  LOP3.LUT R34, R13, 0x3c, R34, 0xf8, !PT ;  /* 0x0000003c0d227812 */ /* 0x000fe200078ef822 */
[----:B------:R-:W-:Y:S01]  /*02d0*/  IMAD R0, R0, 0x80, R12 ;  /* 0x0000008000007824 */ /* 0x000fe200078e020c */
[----:B------:R-:W-:Y:S01]  /*02e0*/  CS2R R12, SRZ ;  /* 0x00000000000c7805 */ /* 0x000fe2000001ff00 */
[----:B------:R-:W-:Y:S01]  /*02f0*/  IMAD.WIDE R48, R2, 0x4, R20 ;  /* 0x0000000402307825 */ /* 0x000fe200078e0214 */
[----:B------:R-:W-:-:S02]  /*0300*/  CS2R R22, SRZ ;  /* 0x0000000000167805 */ /* 0x000fc4000001ff00 */
[----:B------:R-:W-:Y:S01]  /*0310*/  CS2R R16, SRZ ;  /* 0x0000000000107805 */ /* 0x000fe2000001ff00 */
[--C-:B------:R-:W-:Y:S01]  /*0320*/  IMAD.WIDE R46, R3, 0x4, R20.reuse ;  /* 0x00000004032e7825 */ /* 0x100fe200078e0214 */
[----:B-1----:R-:W-:Y:S02]  /*0330*/  CS2R R14, SRZ ;  /* 0x00000000000e7805 */ /* 0x002fe4000001ff00 */
[----:B------:R-:W-:Y:S01]  /*0340*/  CS2R R18, SRZ ;  /* 0x0000000000127805 */ /* 0x000fe2000001ff00 */
[----:B------:R-:W-:Y:S01]  /*0350*/  IMAD.WIDE R24, R0, 0x4, R20 ;  /* 0x0000000400187825 */ /* 0x000fe200078e0214 */
[----:B------:R-:W-:Y:S02]  /*0360*/  CS2R R20, SRZ ;  /* 0x0000000000147805 */ /* 0x000fe4000001ff00 */
[----:B------:R-:W4:Y:S01]  /*0370*/  @P2 LDG.E.EL.128 R12, desc[UR6][R46.64] ;  /* 0x000000062e0c2981 */ /* 0x000f22000c2e1d00 */
[----:B0-----:R-:W-:-:S03]  /*0380*/  IMAD.WIDE R26, R31, 0x4, R26 ;  /* 0x000000041f1a7825 */ /* 0x001fc600078e021a */
[----:B------:R0:W5:Y:S01]  /*0390*/  @P1 LDG.E.EL.128 R16, desc[UR6][R24.64] ;  /* 0x0000000618101981 */ /* 0x000162000c2e1d00 */
[----:B------:R-:W-:-:S03]  /*03a0*/  IMAD.WIDE R44, R31, 0x4, R44 ;  /* 0x000000041f2c7825 */ /* 0x000fc600078e022c */
[----:B------:R1:W4:Y:S01]  /*03b0*/  @!P0 LDG.E.EL.128 R20, desc[UR6][R26.64] ;  /* 0x000000061a148981 */ /* 0x000322000c2e1d00 */
[----:B0-----:R-:W-:Y:S02]  /*03c0*/  CS2R R24, SRZ ;  /* 0x0000000000187805 */ /* 0x001fe4000001ff00 */
[----:B-1----:R-:W-:-:S06]  /*03d0*/  CS2R R26, SRZ ;  /* 0x00000000001a7805 */ /* 0x002fcc000001ff00 */
[----:B------:R-:W3:Y:S01]  /*03e0*/  @!P0 LDG.E.EL.128 R24, desc[UR6][R44.64] ;  /* 0x000000062c188981 */ /* 0x000ee2000c2e1d00 */
[----:B--2---:R-:W-:Y:S01]  /*03f0*/  FADD R8, R8, 9.9999997473787516356e-06 ;  /* 0x3727c5ac08087421 */ /* 0x004fe20000000000 */
[----:B------:R-:W-:Y:S01]  /*0400*/  FADD R42, R9, 9.9999997473787516356e-06 ;  /* 0x3727c5ac092a7421 */ /* 0x000fe20000000000 */
[----:B------:R-:W-:Y:S01]  /*0410*/  FADD R43, R10, 9.9999997473787516356e-06 ;  /* 0x3727c5ac0a2b7421 */ /* 0x000fe20000000000 */
[----:B------:R-:W-:Y:S01]  /*0420*/  FADD R37, R11, 9.9999997473787516356e-06 ;  /* 0x3727c5ac0b257421 */ /* 0x000fe20000000000 */
[----:B------:R-:W0:Y:S08]  /*0430*/  MUFU.SQRT R29, R8 ;  /* 0x00000008001d7308 */ /* 0x000e300000002000 */
[----:B------:R-:W1:Y:S01]  /*0440*/  MUFU.SQRT R42, R42 ;  /* 0x0000002a002a7308 */ /* 0x000e620000002000 */
[----:B0-----:R-:W-:-:S02]  /*0450*/  FSETP.GT.AND P5, PT, R29, 8.50705917302346158658e+37, PT ;  /* 0x7e8000001d00780b */ /* 0x001fc40003fa4000 */
[----:B------:R-:W-:-:S05]  /*0460*/  FSETP.GEU.AND P4, PT, R29, 1.175494350822287508e-38, PT ;  /* 0x008000001d00780b */ /* 0x000fca0003f8e000 */
[----:B------:R-:W0:Y:S01]  /*0470*/  MUFU.SQRT R43, R43 ;  /* 0x0000002b002b7308 */ /* 0x000e220000002000 */
[----:B------:R-:W-:-:S05]  /*0480*/  FSEL R40, R30, 1, P5 ;  /* 0x3f8000001e287808 */ /* 0x000fca0002800000 */
[----:B------:R-:W-:Y:S01]  /*0490*/  @P5 FMUL R29, R29, 0.25 ;  /* 0x3e8000001d1d5820 */ /* 0x000fe20000400000 */
[----:B-1----:R-:W-:Y:S01]  /*04a0*/  FSETP.GT.AND P5, PT, R42, 8.50705917302346158658e+37, PT ;  /* 0x7e8000002a00780b */ /* 0x002fe20003fa4000 */
[----:B------:R-:W-:Y:S02]  /*04b0*/  @!P4 FMUL R40, R40, 16777216 ;  /* 0x4b8000002828c820 */ /* 0x000fe40000400000 */
[----:B------:R-:W-:Y:S01]  /*04c0*/  @!P4 FMUL R29, R29, 16777216 ;  /* 0x4b8000001d1dc820 */ /* 0x000fe20000400000 */
[----:B------:R-:W-:Y:S01]  /*04d0*/  FSETP.GEU.AND P4, PT, R42, 1.175494350822287508e-38, PT ;  /* 0x008000002a00780b */ /* 0x000fe20003f8e000 */
[----:B------:R-:W1:Y:S01]  /*04e0*/  MUFU.SQRT R37, R37 ;  /* 0x0000002500257308 */ /* 0x000e620000002000 */
[----:B------:R-:W-:-:S07]  /*04f0*/  FSEL R38, R30, 1, P5 ;  /* 0x3f8000001e267808 */ /* 0x000fce0002800000 */
[----:B------:R-:W-:Y:S01]  /*0500*/  @P5 FMUL R42, R42, 0.25 ;  /* 0x3e8000002a2a5820 */ /* 0x000fe20000400000 */
[----:B0-----:R-:W-:-:S03]  /*0510*/  FSETP.GT.AND P5, PT, R43, 8.50705917302346158658e+37, PT ;  /* 0x7e8000002b00780b */ /* 0x001fc60003fa4000 */
[----:B------:R-:W-:Y:S01]  /*0520*/  @!P4 FMUL R42, R42, 16777216 ;  /* 0x4b8000002a2ac820 */ /* 0x000fe20000400000 */
[----:B------:R-:W-:Y:S01]  /*0530*/  @!P4 FMUL R38, R38, 16777216 ;  /* 0x4b8000002626c820 */ /* 0x000fe20000400000 */
[----:B------:R-:W-:Y:S01]  /*0540*/  FSETP.GEU.AND P4, PT, R43, 1.175494350822287508e-38, PT ;  /* 0x008000002b00780b */ /* 0x000fe20003f8e000 */
[----:B------:R-:W0:Y:S01]  /*0550*/  MUFU.RCP R29, R29 ;  /* 0x0000001d001d7308 */ /* 0x000e220000001000 */
[----:B------:R-:W-:-:S06]  /*0560*/  FSEL R41, R30, 1, P5 ;  /* 0x3f8000001e297808 */ /* 0x000fcc0002800000 */
[----:B------:R-:W-:Y:S01]  /*0570*/  @P5 FMUL R43, R43, 0.25 ;  /* 0x3e8000002b2b5820 */ /* 0x000fe20000400000 */
[----:B-1----:R-:W-:-:S04]  /*0580*/  FSETP.GT.AND P5, PT, R37, 8.50705917302346158658e+37, PT ;  /* 0x7e8000002500780b */ /* 0x002fc80003fa4000 */
[----:B------:R-:W-:Y:S01]  /*0590*/  @!P4 FMUL R43, R43, 16777216 ;  /* 0x4b8000002b2bc820 */ /* 0x000fe20000400000 */
[----:B------:R-:W-:Y:S01]  /*05a0*/  @!P4 FMUL R41, R41, 16777216 ;  /* 0x4b8000002929c820 */ /* 0x000fe20000400000 */
[----:B------:R-:W-:Y:S01]  /*05b0*/  FSETP.GEU.AND P4, PT, R37, 1.175494350822287508e-38, PT ;  /* 0x008000002500780b */ /* 0x000fe20003f8e000 */
[----:B0-----:R-:W-:Y:S02]  /*05c0*/  FMUL R40, R29, R40 ;  /* 0x000000281d287220 */ /* 0x001fe40000400000 */
[----:B------:R-:W0:Y:S04]  /*05d0*/  LDC.64 R28, c[0x0][0x230] ;  /* 0x00008c00ff1c7b82 */ /* 0x000e280000000a00 */
[----:B------:R-:W-:-:S06]  /*05e0*/  @P5 FMUL R37, R37, 0.25 ;  /* 0x3e80000025255820 */ /* 0x000fcc0000400000 */
[----:B------:R-:W-:-:S06]  /*05f0*/  @!P4 FMUL R37, R37, 16777216 ;  /* 0x4b8000002525c820 */ /* 0x000fcc0000400000 */
[----:B------:R-:W1:Y:S01]  /*0600*/  MUFU.RCP R37, R37 ;  /* 0x0000002500257308 */ /* 0x000e620000001000 */
[----:B------:R-:W-:Y:S02]  /*0610*/  FSEL R30, R30, 1, P5 ;  /* 0x3f8000001e1e7808 */ /* 0x000fe40002800000 */
[----:B------:R-:W-:Y:S02]  /*0620*/  CS2R R8, SRZ ;  /* 0x0000000000087805 */ /* 0x000fe4000001ff00 */
[----:B------:R-:W-:Y:S01]  /*0630*/  CS2R R10, SRZ ;  /* 0x00000000000a7805 */ /* 0x000fe2000001ff00 */
[----:B------:R-:W-:Y:S02]  /*0640*/  @!P4 FMUL R30, R30, 16777216 ;  /* 0x4b8000001e1ec820 */ /* 0x000fe40000400000 */
[----:B------:R1:W2:Y:S03]  /*0650*/  MUFU.RCP R47, R42 ;  /* 0x0000002a002f7308 */ /* 0x0002a60000001000 */
[----:B------:R-:W5:Y:S01]  /*0660*/  @P3 LDG.E.EL.128 R8, desc[UR6][R48.64] ;  /* 0x0000000630083981 */ /* 0x000f62000c2e1d00 */
[----:B0-----:R-:W-:Y:S01]  /*0670*/  IMAD.WIDE R50, R31, 0x4, R28 ;  /* 0x000000041f327825 */ /* 0x001fe200078e021c */
[----:B------:R-:W-:-:S03]  /*0680*/  CS2R R28, SRZ ;  /* 0x00000000001c7805 */ /* 0x000fc6000001ff00 */
[----:B-1----:R-:W-:Y:S01]  /*0690*/  FMUL R42, R37, R30 ;  /* 0x0000001e252a7220 */ /* 0x002fe20000400000 */
[----:B------:R-:W-:-:S06]  /*06a0*/  CS2R R30, SRZ ;  /* 0x00000000001e7805 */ /* 0x000fcc000001ff00 */
[----:B------:R0:W5:Y:S01]  /*06b0*/  @!P0 LDG.E.EL.128 R28, desc[UR6][R50.64] ;  /* 0x00000006321c8981 */ /* 0x000162000c2e1d00 */
[----:B------:R3:W1:Y:S01]  /*06c0*/  MUFU.RCP R46, R43 ;  /* 0x0000002b002e7308 */ /* 0x0006620000001000 */
[----:B--2---:R-:W-:Y:S01]  /*06d0*/  FMUL R38, R47, R38 ;  /* 0x000000262f267220 */ /* 0x004fe20000400000 */
[C---:B----4-:R-:W-:Y:S01]  /*06e0*/  FADD R47, -R20.reuse, R12 ;  /* 0x0000000c142f7221 */ /* 0x050fe20000000100 */
[----:B---3--:R-:W-:Y:S01]  /*06f0*/  FADD R43, -R20, R4 ;  /* 0x00000004142b7221 */ /* 0x008fe20000000100 */
[----:B------:R-:W-:Y:S01]  /*0700*/  LOP3.LUT R4, R39, R36, RZ, 0xfc, !PT ;  /* 0x0000002427047212 */ /* 0x000fe200078efcff */
[C---:B0-----:R-:W-:Y:S01]  /*0710*/  FADD R51, -R21.reuse, R5 ;  /* 0x0000000515337221 */ /* 0x041fe20000000100 */
[----:B------:R-:W-:Y:S01]  /*0720*/  FADD R5, -R21, R13 ;  /* 0x0000000d15057221 */ /* 0x000fe20000000100 */
[----:B-1----:R-:W-:Y:S01]  /*0730*/  FMUL R41, R46, R41 ;  /* 0x000000292e297220 */ /* 0x002fe20000400000 */
[----:B------:R-:W-:Y:S01]  /*0740*/  SHF.R.S32.HI R37, RZ, 0x1f, R4 ;  /* 0x0000001fff257819 */ /* 0x000fe20000011404 */
[----:B-----5:R-:W-:-:S03]  /*0750*/  FADD R45, -R20, R16 ;  /* 0x00000010142d7221 */ /* 0x020fc60000000100 */
[----:B------:R-:W-:Y:S01]  /*0760*/  LEA.HI R37, R37, R4, RZ, 0x7 ;  /* 0x0000000425257211 */ /* 0x000fe200078f38ff */
[----:B------:R-:W-:Y:S01]  /*0770*/  FADD R7, -R23, R7 ;  /* 0x0000000717077221 */ /* 0x000fe20000000100 */
[----:B------:R-:W-:Y:S02]  /*0780*/  ISETP.GE.AND P0, PT, R34, 0x400, PT ;  /* 0x000004002200780c */ /* 0x000fe40003f06270 */
[----:B------:R-:W-:Y:S01]  /*0790*/  LOP3.LUT R53, R37, 0x3fff80, RZ, 0xc0, !PT ;  /* 0x003fff8025357812 */ /* 0x000fe200078ec0ff */
[C---:B------:R-:W-:Y:S01]  /*07a0*/  FADD R6, -R22.reuse, R6 ;  /* 0x0000000616067221 */ /* 0x040fe20000000100 */
[----:B------:R-:W-:Y:S01]  /*07b0*/  FADD R14, -R22, R14 ;  /* 0x0000000e160e7221 */ /* 0x000fe20000000100 */
[----:B------:R-:W-:Y:S01]  /*07c0*/  ISETP.LT.AND P6, PT, R4, 0x200, !P0 ;  /* 0x000002000400780c */ /* 0x000fe200047c1270 */
[C---:B------:R-:W-:Y:S01]  /*07d0*/  FADD R15, -R23.reuse, R15 ;  /* 0x0000000f170f7221 */ /* 0x040fe20000000100 */
[C---:B------:R-:W-:Y:S01]  /*07e0*/  FMUL R43, R40.reuse, R43 ;  /* 0x0000002b282b7220 */ /* 0x040fe20000400000 */
[----:B------:R-:W-:Y:S01]  /*07f0*/  FMUL R47, R40, R47 ;  /* 0x0000002f282f7220 */ /* 0x000fe20000400000 */
[----:B------:R-:W-:Y:S01]  /*0800*/  FADD R19, -R23, R19 ;  /* 0x0000001317137221 */ /* 0x000fe20000000100 */
[----:B------:R-:W-:Y:S01]  /*0810*/  VIADD R44, R34, 0x40000 ;  /* 0x00040000222c7836 */ /* 0x000fe20000000000 */
[----:B------:R-:W0:Y:S01]  /*0820*/  S2UR UR5, SR_CgaCtaId ;  /* 0x00000000000579c3 */ /* 0x000e220000008800 */
[----:B------:R-:W-:-:S02]  /*0830*/  UMOV UR4, 0x400 ;  /* 0x0000040000047882 */ /* 0x000fc40000000000 */
[----:B0-----:R-:W-:Y:S01]  /*0840*/  UPRMT UR4, UR5, 0x654, UR4 ;  /* 0x0000065405047896 */ /* 0x001fe20008000004 */
[----:B------:R-:W-:Y:S01]  /*0850*/  FADD R11, -R23, R11 ;  /* 0x0000000b170b7221 */ /* 0x000fe20000000100 */
[----:B------:R-:W-:-:S03]  /*0860*/  FADD R10, -R22, R10 ;  /* 0x0000000a160a7221 */ /* 0x000fc60000000100 */
[----:B------:R-:W-:Y:S01]  /*0870*/  FMUL R12, R42, R11 ;  /* 0x0000000b2a0c7220 */ /* 0x000fe20000400000 */
[----:B------:R-:W-:Y:S01]  /*0880*/  FMUL R13, R41, R10 ;  /* 0x0000000a290d7220 */ /* 0x000fe20000400000 */
[----:B------:R-:W-:Y:S01]  /*0890*/  FADD R9, -R21, R9 ;  /* 0x0000000915097221 */ /* 0x000fe20000000100 */
[----:B------:R-:W-:Y:S01]  /*08a0*/  FADD R49, -R20, R8 ;  /* 0x0000000814317221 */ /* 0x000fe20000000100 */
[----:B------:R-:W-:Y:S01]  /*08b0*/  FFMA R12, R12, R27, R31 ;  /* 0x0000001b0c0c7223 */ /* 0x000fe2000000001f */
[----:B------:R-:W-:Y:S01]  /*08c0*/  FFMA R13, R13, R26, R30 ;  /* 0x0000001a0d0d7223 */ /* 0x000fe2000000001e */
[----:B------:R-:W-:-:S03]  /*08d0*/  FMUL R16, R38, R9 ;  /* 0x0000000926107220 */ /* 0x000fc60000400000 */
[----:B------:R-:W-:Y:S01]  /*08e0*/  FSETP.GEU.AND P4, PT, R12, RZ, PT ;  /* 0x000000ff0c00720b */ /* 0x000fe20003f8e000 */
[----:B------:R-:W-:Y:S01]  /*08f0*/  FFMA R16, R16, R25, R29 ;  /* 0x0000001910107223 */ /* 0x000fe2000000001d */
[----:B------:R-:W-:Y:S02]  /*0900*/  FMUL R49, R40, R49 ;  /* 0x0000003128317220 */ /* 0x000fe40000400000 */
[----:B------:R-:W-:Y:S02]  /*0910*/  FSEL R12, R12, RZ, P4 ;  /* 0x000000ff0c0c7208 */ /* 0x000fe40002000000 */
[----:B------:R-:W-:Y:S01]  /*0920*/  FSETP.GEU.AND P4, PT, R13, RZ, PT ;  /* 0x000000ff0d00720b */ /* 0x000fe20003f8e000 */
[----:B------:R-:W-:Y:S02]  /*0930*/  IMAD.SHL.U32 R8, R37, 0x1000, RZ ;  /* 0x0000100025087824 */ /* 0x000fe400078e00ff */
[----:B------:R-:W-:Y:S01]  /*0940*/  FADD R22, -R22, R18 ;  /* 0x0000001216167221 */ /* 0x000fe20000000100 */
[----:B------:R-:W-:Y:S01]  /*0950*/  IADD3 R37, R4, -R53, RZ ;  /* 0x8000003504257210 */ /* 0x000fe20007ffe0ff */
[----:B------:R-:W-:Y:S01]  /*0960*/  FFMA R18, R49, R24, R28 ;  /* 0x0000001831127223 */ /* 0x000fe2000000001c */
[----:B------:R-:W-:Y:S01]  /*0970*/  FSEL R13, R13, RZ, P4 ;  /* 0x000000ff0d0d7208 */ /* 0x000fe20002000000 */
[----:B------:R-:W-:Y:S01]  /*0980*/  FMUL R4, R42, R7 ;  /* 0x000000072a047220 */ /* 0x000fe20000400000 */
[----:B------:R-:W-:Y:S01]  /*0990*/  FSETP.GEU.AND P4, PT, R16, RZ, PT ;  /* 0x000000ff1000720b */ /* 0x000fe20003f8e000 */
[----:B------:R-:W-:Y:S01]  /*09a0*/  FADD R21, -R21, R17 ;  /* 0x0000001115157221 */ /* 0x000fe20000000100 */
[----:B------:R-:W-:Y:S01]  /*09b0*/  FMUL R17, R41, R6 ;  /* 0x0000000629117220 */ /* 0x000fe20000400000 */
[----:B------:R-:W-:Y:S01]  /*09c0*/  LOP3.LUT R8, R8, 0xfff80000, RZ, 0xc0, !PT ;  /* 0xfff8000008087812 */ /* 0x000fe200078ec0ff */
[----:B------:R-:W-:Y:S01]  /*09d0*/  FFMA R6, R4, R27, R31 ;  /* 0x0000001b04067223 */ /* 0x000fe2000000001f */
[----:B------:R-:W-:-:S02]  /*09e0*/  FSEL R16, R16, RZ, P4 ;  /* 0x000000ff10107208 */ /* 0x000fc40002000000 */
[C---:B------:R-:W-:Y:S01]  /*09f0*/  FSETP.GEU.AND P4, PT, R18.reuse, RZ, PT ;  /* 0x000000ff1200720b */ /* 0x040fe20003f8e000 */
[----:B------:R-:W-:Y:S02]  /*0a00*/  IMAD R37, R37, 0x400, R8 ;  /* 0x0000040025257824 */ /* 0x000fe400078e0208 */
[----:B------:R-:W-:Y:S01]  /*0a10*/  FFMA R17, R17, R26, R30 ;  /* 0x0000001a11117223 */ /* 0x000fe2000000001e */
[----:B------:R-:W-:Y:S01]  /*0a20*/  FSEL R18, R18, RZ, P4 ;  /* 0x000000ff12127208 */ /* 0x000fe20002000000 */
[----:B------:R-:W-:Y:S01]  /*0a30*/  FMUL R8, R38, R51 ;  /* 0x0000003326087220 */ /* 0x000fe20000400000 */
[----:B------:R-:W-:Y:S01]  /*0a40*/  FSETP.GEU.AND P4, PT, R6, RZ, PT ;  /* 0x000000ff0600720b */ /* 0x000fe20003f8e000 */
[----:B------:R-:W-:Y:S02]  /*0a50*/  FMUL R4, R42, R15 ;  /* 0x0000000f2a047220 */ /* 0x000fe40000400000 */
[----:B------:R-:W-:Y:S01]  /*0a60*/  FFMA R10, R8, R25, R29 ;  /* 0x00000019080a7223 */ /* 0x000fe2000000001d */
[----:B------:R-:W-:-:S02]  /*0a70*/  FSEL R15, R6, RZ, P4 ;  /* 0x000000ff060f7208 */ /* 0x000fc40002000000 */
[----:B------:R-:W-:Y:S01]  /*0a80*/  FSETP.GEU.AND P4, PT, R17, RZ, PT ;  /* 0x000000ff1100720b */ /* 0x000fe20003f8e000 */
[----:B------:R-:W-:-:S03]  /*0a90*/  FFMA R8, R43, R24, R28 ;  /* 0x000000182b087223 */ /* 0x000fc6000000001c */
[----:B------:R-:W-:Y:S02]  /*0aa0*/  FSEL R17, R17, RZ, P4 ;  /* 0x000000ff11117208 */ /* 0x000fe40002000000 */
[C---:B------:R-:W-:Y:S01]  /*0ab0*/  FSETP.GEU.AND P4, PT, R10.reuse, RZ, PT ;  /* 0x000000ff0a00720b */ /* 0x040fe20003f8e000 */
[----:B------:R-:W-:Y:S01]  /*0ac0*/  FMUL R7, R41, R14 ;  /* 0x0000000e29077220 */ /* 0x000fe20000400000 */
[----:B------:R-:W-:Y:S02]  /*0ad0*/  FFMA R14, R47, R24, R28 ;  /* 0x000000182f0e7223 */ /* 0x000fe4000000001c */
[----:B------:R-:W-:Y:S01]  /*0ae0*/  FSEL R10, R10, RZ, P4 ;  /* 0x000000ff0a0a7208 */ /* 0x000fe20002000000 */
[----:B------:R-:W-:Y:S01]  /*0af0*/  FMUL R6, R38, R5 ;  /* 0x0000000526067220 */ /* 0x000fe20000400000 */
[----:B------:R-:W-:Y:S01]  /*0b00*/  FSETP.GEU.AND P4, PT, R8, RZ, PT ;  /* 0x000000ff0800720b */ /* 0x000fe20003f8e000 */
[----:B------:R-:W0:Y:S02]  /*0b10*/  LDC.64 R46, c[0x0][0x238] ;  /* 0x00008e00ff2e7b82 */ /* 0x000e240000000a00 */
[----:B------:R-:W-:Y:S01]  /*0b20*/  FFMA R6, R6, R25, R29 ;  /* 0x0000001906067223 */ /* 0x000fe2000000001d */
[----:B------:R-:W-:-:S02]  /*0b30*/  FSEL R8, R8, RZ, P4 ;  /* 0x000000ff08087208 */ /* 0x000fc40002000000 */
[----:B------:R-:W-:Y:S01]  /*0b40*/  FSETP.GEU.AND P4, PT, R14, RZ, PT ;  /* 0x000000ff0e00720b */ /* 0x000fe20003f8e000 */
[----:B------:R-:W-:Y:S01]  /*0b50*/  FMUL R11, R40, R45 ;  /* 0x0000002d280b7220 */ /* 0x000fe20000400000 */
[----:B------:R-:W-:Y:S02]  /*0b60*/  FFMA R7, R7, R26, R30 ;  /* 0x0000001a07077223 */ /* 0x000fe4000000001e */
[----:B------:R-:W-:Y:S02]  /*0b70*/  FSEL R14, R14, RZ, P4 ;  /* 0x000000ff0e0e7208 */ /* 0x000fe40002000000 */
[----:B------:R-:W-:Y:S01]  /*0b80*/  FSETP.GEU.AND P4, PT, R6, RZ, PT ;  /* 0x000000ff0600720b */ /* 0x000fe20003f8e000 */
[----:B------:R-:W-:Y:S01]  /*0b90*/  FMUL R42, R42, R19 ;  /* 0x000000132a2a7220 */ /* 0x000fe20000400000 */
[----:B------:R-:W-:Y:S01]  /*0ba0*/  FMUL R41, R41, R22 ;  /* 0x0000001629297220 */ /* 0x000fe20000400000 */
[----:B------:R-:W-:Y:S01]  /*0bb0*/  FFMA R11, R11, R24, R28 ;  /* 0x000000180b0b7223 */ /* 0x000fe2000000001c */
[----:B------:R-:W-:Y:S01]  /*0bc0*/  FSEL R19, R6, RZ, P4 ;  /* 0x000000ff06137208 */ /* 0x000fe20002000000 */
[----:B------:R-:W-:Y:S01]  /*0bd0*/  FFMA R24, R4, R27, R31 ;  /* 0x0000001b04187223 */ /* 0x000fe2000000001f */
[----:B------:R-:W-:Y:S01]  /*0be0*/  FSETP.GEU.AND P4, PT, R7, RZ, PT ;  /* 0x000000ff0700720b */ /* 0x000fe20003f8e000 */
[----:B------:R-:W-:Y:S01]  /*0bf0*/  FFMA R41, R41, R26, R30 ;  /* 0x0000001a29297223 */ /* 0x000fe2000000001e */
[----:B------:R-:W-:Y:S01]  /*0c00*/  FMUL R20, R38, R21 ;  /* 0x0000001526147220 */ /* 0x000fe20000400000 */
[----:B------:R-:W-:-:S02]  /*0c10*/  LOP3.LUT R9, R39, 0x10, R36, 0xfe, !PT ;  /* 0x0000001027097812 */ /* 0x000fc400078efe24 */
[----:B------:R-:W-:Y:S02]  /*0c20*/  FSEL R26, R7, RZ, P4 ;  /* 0x000000ff071a7208 */ /* 0x000fe40002000000 */
[----:B------:R-:W-:Y:S01]  /*0c30*/  FSETP.GEU.AND P4, PT, R24, RZ, PT ;  /* 0x000000ff1800720b */ /* 0x000fe20003f8e000 */
[----:B------:R-:W-:Y:S01]  /*0c40*/  FFMA R20, R20, R25, R29 ;  /* 0x0000001914147223 */ /* 0x000fe2000000001d */
[----:B------:R-:W-:Y:S01]  /*0c50*/  IMAD.IADD R29, R44, 0x1, R37 ;  /* 0x000000012c1d7824 */ /* 0x000fe200078e0225 */
[----:B------:R-:W-:Y:S02]  /*0c60*/  SHF.R.S32.HI R22, RZ, 0x1f, R9 ;  /* 0x0000001fff167819 */ /* 0x000fe40000011409 */
[----:B------:R-:W-:Y:S02]  /*0c70*/  FSEL R24, R24, RZ, P4 ;  /* 0x000000ff18187208 */ /* 0x000fe40002000000 */
[----:B------:R-:W-:Y:S02]  /*0c80*/  FSETP.GEU.AND P4, PT, R11, RZ, PT ;  /* 0x000000ff0b00720b */ /* 0x000fe40003f8e000 */
[----:B------:R-:W-:-:S02]  /*0c90*/  CS2R R4, SRZ ;  /* 0x0000000000047805 */ /* 0x000fc4000001ff00 */
[----:B------:R-:W-:Y:S01]  /*0ca0*/  CS2R R6, SRZ ;  /* 0x0000000000067805 */ /* 0x000fe2000001ff00 */
[----:B0-----:R-:W-:Y:S01]  /*0cb0*/  IMAD.WIDE R28, R29, 0x4, R46 ;  /* 0x000000041d1c7825 */ /* 0x001fe200078e022e */
[----:B------:R-:W-:Y:S02]  /*0cc0*/  LEA.HI R23, R22, R9, RZ, 0x7 ;  /* 0x0000000916177211 */ /* 0x000fe400078f38ff */
[----:B------:R-:W-:Y:S02]  /*0cd0*/  FSEL R25, R11, RZ, P4 ;  /* 0x000000ff0b197208 */ /* 0x000fe40002000000 */
[----:B------:R-:W-:Y:S01]  /*0ce0*/  LOP3.LUT R11, R39, 0x20, R36, 0xfe, !PT ;  /* 0x00000020270b7812 */ /* 0x000fe200078efe24 */
[----:B------:R0:W2:Y:S01]  /*0cf0*/  @P6 LDG.E.EL.128 R4, desc[UR6][R28.64] ;  /* 0x000000061c046981 */ /* 0x0000a2000c2e1d00 */
[----:B------:R-:W-:Y:S02]  /*0d00*/  LOP3.LUT R30, R23, 0x3fff80, RZ, 0xc0, !PT ;  /* 0x003fff80171e7812 */ /* 0x000fe400078ec0ff */
[----:B------:R-:W-:-:S02]  /*0d10*/  FSETP.GEU.AND P4, PT, R20, RZ, PT ;  /* 0x000000ff1400720b */ /* 0x000fc40003f8e000 */
[----:B------:R-:W-:Y:S01]  /*0d20*/  LOP3.LUT R36, R39, 0x30, R36, 0xfe, !PT ;  /* 0x0000003027247812 */ /* 0x000fe200078efe24 */
[C---:B------:R-:W-:Y:S01]  /*0d30*/  IMAD.IADD R21, R9.reuse, 0x1, -R30 ;  /* 0x0000000109157824 */ /* 0x040fe200078e0a1e */
[----:B------:R-:W-:Y:S02]  /*0d40*/  ISETP.LT.AND P5, PT, R9, 0x200, !P0 ;  /* 0x000002000900780c */ /* 0x000fe400047a1270 */
[----:B0-----:R-:W-:Y:S01]  /*0d50*/  SHF.R.S32.HI R28, RZ, 0x1f, R11 ;  /* 0x0000001fff1c7819 */ /* 0x001fe2000001140b */
[----:B------:R-:W-:Y:S02]  /*0d60*/  IMAD.SHL.U32 R39, R32, 0x100, RZ ;  /* 0x0000010020277824 */ /* 0x000fe400078e00ff */
[----:B------:R-:W-:Y:S01]  /*0d70*/  FFMA R42, R42, R27, R31 ;  /* 0x0000001b2a2a7223 */ /* 0x000fe2000000001f */
[----:B------:R-:W-:Y:S02]  /*0d80*/  LEA.HI R9, R28, R11, RZ, 0x7 ;  /* 0x0000000b1c097211 */ /* 0x000fe400078f38ff */
[----:B------:R-:W-:-:S02]  /*0d90*/  FSEL R20, R20, RZ, P4 ;  /* 0x000000ff14147208 */ /* 0x000fc40002000000 */
[----:B------:R-:W-:Y:S02]  /*0da0*/  SHF.R.S32.HI R27, RZ, 0x1f, R36 ;  /* 0x0000001fff1b7819 */ /* 0x000fe40000011424 */
[----:B------:R-:W-:Y:S02]  /*0db0*/  FSETP.GEU.AND P4, PT, R41, RZ, PT ;  /* 0x000000ff2900720b */ /* 0x000fe40003f8e000 */
[----:B------:R-:W-:Y:S01]  /*0dc0*/  LOP3.LUT R28, R9, 0x3fff80, RZ, 0xc0, !PT ;  /* 0x003fff80091c7812 */ /* 0x000fe200078ec0ff */
[----:B------:R-:W-:Y:S01]  /*0dd0*/  IMAD.SHL.U32 R29, R23, 0x1000, RZ ;  /* 0x00001000171d7824 */ /* 0x000fe200078e00ff */
[----:B------:R-:W-:Y:S02]  /*0de0*/  LOP3.LUT R39, R39, 0xf00, RZ, 0xc0, !PT ;  /* 0x00000f0027277812 */ /* 0x000fe400078ec0ff */
[----:B------:R-:W-:Y:S02]  /*0df0*/  LEA.HI R23, R27, R36, RZ, 0x7 ;  /* 0x000000241b177211 */ /* 0x000fe400078f38ff */
[----:B------:R-:W-:Y:S01]  /*0e00*/  FSEL R22, R41, RZ, P4 ;  /* 0x000000ff29167208 */ /* 0x000fe20002000000 */
[----:B------:R-:W-:Y:S01]  /*0e10*/  IMAD.IADD R41, R11, 0x1, -R28 ;  /* 0x000000010b297824 */ /* 0x000fe200078e0a1c */
[----:B------:R-:W-:-:S02]  /*0e20*/  FSETP.GEU.AND P4, PT, R42, RZ, PT ;  /* 0x000000ff2a00720b */ /* 0x000fc40003f8e000 */
[----:B------:R-:W-:Y:S02]  /*0e30*/  SHF.R.U32.HI R38, RZ, 0x4, R32 ;  /* 0x00000004ff267819 */ /* 0x000fe40000011620 */
[----:B------:R-:W-:Y:S02]  /*0e40*/  LOP3.LUT R28, R39, 0x40, RZ, 0xfc, !PT ;  /* 0x00000040271c7812 */ /* 0x000fe400078efcff */
[----:B------:R-:W-:Y:S02]  /*0e50*/  LOP3.LUT R27, R23, 0x3fff80, RZ, 0xc0, !PT ;  /* 0x003fff80171b7812 */ /* 0x000fe400078ec0ff */
[----:B------:R-:W-:Y:S02]  /*0e60*/  FSEL R40, R42, RZ, P4 ;  /* 0x000000ff2a287208 */ /* 0x000fe40002000000 */
[----:B------:R-:W-:Y:S02]  /*0e70*/  SGXT.U32 R38, R38, 0x4 ;  /* 0x000000042626781a */ /* 0x000fe40000000000 */
[----:B------:R-:W-:-:S02]  /*0e80*/  LOP3.LUT R30, R29, 0xfff80000, RZ, 0xc0, !PT ;  /* 0xfff800001d1e7812 */ /* 0x000fc400078ec0ff */
[----:B------:R-:W-:Y:S02]  /*0e90*/  ISETP.LT.AND P4, PT, R11, 0x200, !P0 ;  /* 0x000002000b00780c */ /* 0x000fe40004781270 */
[----:B------:R-:W-:Y:S02]  /*0ea0*/  SHF.R.U32.HI R28, RZ, 0x6, R28 ;  /* 0x00000006ff1c7819 */ /* 0x000fe4000001161c */
[C---:B------:R-:W-:Y:S01]  /*0eb0*/  ISETP.LT.AND P0, PT, R36.reuse, 0x200, !P0 ;  /* 0x000002002400780c */ /* 0x040fe20004701270 */
[----:B------:R-:W-:Y:S01]  /*0ec0*/  IMAD.IADD R36, R36, 0x1, -R27 ;  /* 0x0000000124247824 */ /* 0x000fe200078e0a1b */
[C---:B------:R-:W-:Y:S02]  /*0ed0*/  LOP3.LUT R29, R39.reuse, 0x80, RZ, 0xfc, !PT ;  /* 0x00000080271d7812 */ /* 0x040fe400078efcff */
[C---:B------:R-:W-:Y:S02]  /*0ee0*/  LOP3.LUT R38, R39.reuse, R38, RZ, 0xfc, !PT ;  /* 0x0000002627267212 */ /* 0x040fe400078efcff */
[----:B------:R-:W-:-:S02]  /*0ef0*/  LEA.HI R27, R39, UR4, RZ, 0x1c ;  /* 0x00000004271b7c11 */ /* 0x000fc4000f8fe0ff */
[----:B------:R-:W-:Y:S02]  /*0f00*/  SHF.L.U32 R9, R9, 0xc, RZ ;  /* 0x0000000c09097819 */ /* 0x000fe400000006ff */
[----:B------:R-:W-:Y:S02]  /*0f10*/  LEA R43, R28, UR4, 0x2 ;  /* 0x000000041c2b7c11 */ /* 0x000fe4000f8e10ff */
[----:B------:R-:W-:Y:S01]  /*0f20*/  SHF.R.U32.HI R29, RZ, 0x6, R29 ;  /* 0x00000006ff1d7819 */ /* 0x000fe2000001161d */
[----:B------:R-:W-:Y:S01]  /*0f30*/  IMAD R21, R21, 0x400, R30 ;  /* 0x0000040015157824 */ /* 0x000fe200078e021e */
[----:B------:R-:W-:Y:S01]  /*0f40*/  LOP3.LUT R30, R9, 0xfff80000, RZ, 0xc0, !PT ;  /* 0xfff80000091e7812 */ /* 0x000fe200078ec0ff */
[C---:B------:R-:W-:Y:S01]  /*0f50*/  IMAD R27, R38.reuse, 0x4, R27 ;  /* 0x00000004261b7824 */ /* 0x040fe200078e021b */
[----:B------:R-:W-:Y:S01]  /*0f60*/  LEA R9, R29, UR4, 0x2 ;  /* 0x000000041d097c11 */ /* 0x000fe2000f8e10ff */
[----:B------:R-:W-:Y:S02]  /*0f70*/  IMAD R43, R38, 0x4, R43 ;  /* 0x00000004262b7824 */ /* 0x000fe400078e022b */
[----:B------:R-:W-:Y:S01]  /*0f80*/  IMAD.IADD R49, R44, 0x1, R21 ;  /* 0x000000012c317824 */ /* 0x000fe200078e0215 */
[----:B------:R0:W-:Y:S01]  /*0f90*/  STS [R27], R8 ;  /* 0x000000081b007388 */ /* 0x0001e20000000800 */
[----:B------:R-:W-:-:S03]  /*0fa0*/  IMAD R42, R38, 0x4, R9 ;  /* 0x00000004262a7824 */ /* 0x000fc600078e0209 */
[----:B------:R1:W-:Y:S01]  /*0fb0*/  STS [R43+0x100], R10 ;  /* 0x0001000a2b007388 */ /* 0x0003e20000000800 */
[----:B------:R-:W-:Y:S01]  /*0fc0*/  IMAD.WIDE R48, R49, 0x4, R46 ;  /* 0x0000000431307825 */ /* 0x000fe200078e022e */
[----:B0-----:R-:W-:Y:S02]  /*0fd0*/  CS2R R8, SRZ ;  /* 0x0000000000087805 */ /* 0x001fe4000001ff00 */
[----:B-1----:R-:W-:-:S06]  /*0fe0*/  CS2R R10, SRZ ;  /* 0x00000000000a7805 */ /* 0x002fcc000001ff00 */
[----:B------:R-:W3:Y:S01]  /*0ff0*/  @P5 LDG.E.EL.128 R8, desc[UR6][R48.64] ;  /* 0x0000000630085981 */ /* 0x000ee2000c2e1d00 */
[----:B------:R-:W-:Y:S01]  /*1000*/  IMAD R41, R41, 0x400, R30 ;  /* 0x0000040029297824 */ /* 0x000fe200078e021e */
[----:B------:R-:W-:-:S04]  /*1010*/  LOP3.LUT R30, R39, 0xc0, RZ, 0xfc, !PT ;  /* 0x000000c0271e7812 */ /* 0x000fc800078efcff */
[----:B------:R-:W-:Y:S01]  /*1020*/  SHF.R.U32.HI R30, RZ, 0x6, R30 ;  /* 0x00000006ff1e7819 */ /* 0x000fe2000001161e */
[----:B------:R-:W-:-:S03]  /*1030*/  IMAD.SHL.U32 R23, R23, 0x1000, RZ ;  /* 0x0000100017177824 */ /* 0x000fc600078e00ff */
[----:B------:R-:W-:Y:S02]  /*1040*/  LEA R45, R30, UR4, 0x2 ;  /* 0x000000041e2d7c11 */ /* 0x000fe4000f8e10ff */
[----:B------:R-:W-:-:S03]  /*1050*/  LOP3.LUT R23, R23, 0xfff80000, RZ, 0xc0, !PT ;  /* 0xfff8000017177812 */ /* 0x000fc600078ec0ff */
[----:B------:R-:W-:Y:S01]  /*1060*/  IMAD R45, R38, 0x4, R45 ;  /* 0x00000004262d7824 */ /* 0x000fe200078e022d */
[----:B------:R-:W-:Y:S01]  /*1070*/  STS [R42+0x200], R17 ;  /* 0x000200112a007388 */ /* 0x000fe20000000800 */
[----:B------:R-:W-:-:S03]  /*1080*/  IMAD R23, R36, 0x400, R23 ;  /* 0x0000040024177824 */ /* 0x000fc600078e0217 */
[----:B------:R-:W-:Y:S01]  /*1090*/  STS [R45+0x300], R15 ;  /* 0x0003000f2d007388 */ /* 0x000fe20000000800 */
[----:B------:R-:W-:-:S03]  /*10a0*/  IMAD.IADD R51, R44, 0x1, R41 ;  /* 0x000000012c337824 */ /* 0x000fc600078e0229 */
[----:B------:R-:W-:Y:S04]  /*10b0*/  STS [R27+0x40], R18 ;  /* 0x000040121b007388 */ /* 0x000fe80000000800 */
[----:B------:R0:W-:Y:S04]  /*10c0*/  STS [R43+0x140], R16 ;  /* 0x000140102b007388 */ /* 0x0001e80000000800 */
[----:B------:R1:W-:Y:S04]  /*10d0*/  STS [R42+0x240], R13 ;  /* 0x0002400d2a007388 */ /* 0x0003e80000000800 */
[----:B------:R4:W-:Y:S01]  /*10e0*/  STS [R45+0x340], R12 ;  /* 0x0003400c2d007388 */ /* 0x0009e20000000800 */
[----:B------:R-:W-:Y:S01]  /*10f0*/  IMAD.WIDE R50, R51, 0x4, R46 ;  /* 0x0000000433327825 */ /* 0x000fe200078e022e */
[----:B0-----:R-:W-:-:S02]  /*1100*/  CS2R R16, SRZ ;  /* 0x0000000000107805 */ /* 0x001fc4000001ff00 */
[----:B------:R0:W-:Y:S01]  /*1110*/  STS [R27+0x80], R14 ;  /* 0x0000800e1b007388 */ /* 0x0001e20000000800 */
[----:B-1----:R-:W-:-:S03]  /*1120*/  IADD3 R13, R44, R23, RZ ;  /* 0x000000172c0d7210 */ /* 0x002fc60007ffe0ff */
[----:B------:R1:W-:Y:S02]  /*1130*/  STS [R43+0x180], R19 ;  /* 0x000180132b007388 */ /* 0x0003e40000000800 */
[----:B------:R-:W-:Y:S01]  /*1140*/  IMAD.WIDE R46, R13, 0x4, R46 ;  /* 0x000000040d2e7825 */ /* 0x000fe200078e022e */
[----:B----4-:R-:W-:Y:S02]  /*1150*/  CS2R R12, SRZ ;  /* 0x00000000000c7805 */ /* 0x010fe4000001ff00 */
[----:B0-----:R-:W-:Y:S02]  /*1160*/  CS2R R14, SRZ ;  /* 0x00000000000e7805 */ /* 0x001fe4000001ff00 */
[----:B-1----:R-:W-:-:S04]  /*1170*/  CS2R R18, SRZ ;  /* 0x0000000000127805 */ /* 0x002fc8000001ff00 */
[----:B------:R0:W4:Y:S04]  /*1180*/  @P0 LDG.E.EL.128 R12, desc[UR6][R46.64] ;  /* 0x000000062e0c0981 */ /* 0x000128000c2e1d00 */
[----:B------:R1:W5:Y:S04]  /*1190*/  @P4 LDG.E.EL.128 R16, desc[UR6][R50.64] ;  /* 0x0000000632104981 */ /* 0x000368000c2e1d00 */
[----:B------:R-:W-:Y:S01]  /*11a0*/  STS [R42+0x280], R26 ;  /* 0x0002801a2a007388 */ /* 0x000fe20000000800 */
[----:B------:R-:W-:Y:S01]  /*11b0*/  IMAD.SHL.U32 R36, R32, 0x4, RZ ;  /* 0x0000000420247824 */ /* 0x000fe200078e00ff */
[----:B0-----:R-:W0:Y:S02]  /*11c0*/  LDC.64 R46, c[0x0][0x240] ;  /* 0x00009000ff2e7b82 */ /* 0x001e240000000a00 */
[----:B------:R-:W-:Y:S04]  /*11d0*/  STS [R45+0x380], R24 ;  /* 0x000380182d007388 */ /* 0x000fe80000000800 */
[----:B------:R-:W-:Y:S04]  /*11e0*/  STS [R27+0xc0], R25 ;  /* 0x0000c0191b007388 */ /* 0x000fe80000000800 */
[----:B------:R0:W-:Y:S04]  /*11f0*/  STS [R43+0x1c0], R20 ;  /* 0x0001c0142b007388 */ /* 0x0001e80000000800 */
[----:B------:R-:W-:Y:S04]  /*1200*/  STS [R42+0x2c0], R22 ;  /* 0x0002c0162a007388 */ /* 0x000fe80000000800 */
[----:B------:R-:W-:Y:S01]  /*1210*/  STS [R45+0x3c0], R40 ;  /* 0x0003c0282d007388 */ /* 0x000fe20000000800 */
[----:B------:R-:W-:-:S04]  /*1220*/  SHF.R.U32.HI R31, RZ, 0x6, R36 ;  /* 0x00000006ff1f7819 */ /* 0x000fc80000011624 */
[----:B------:R-:W-:Y:S02]  /*1230*/  SGXT.U32 R31, R31, 0x4 ;  /* 0x000000041f1f781a */ /* 0x000fe40000000000 */
[----:B------:R-:W-:Y:S02]  /*1240*/  LOP3.LUT R36, R36, 0x3fc, RZ, 0xc0, !PT ;  /* 0x000003fc24247812 */ /* 0x000fe400078ec0ff */
[----:B------:R-:W-:-:S05]  /*1250*/  LEA R49, R31, UR4, 0x2 ;  /* 0x000000041f317c11 */ /* 0x000fca000f8e10ff */
[----:B-1----:R-:W-:Y:S01]  /*1260*/  IMAD R50, R36, 0x4, R49 ;  /* 0x0000000424327824 */ /* 0x002fe200078e0231 */
[----:B------:R-:W-:Y:S06]  /*1270*/  BAR.SYNC.DEFER_BLOCKING 0x0 ;  /* 0x0000000000007b1d */ /* 0x000fec0000010000 */
[----:B------:R-:W-:Y:S04]  /*1280*/  LDS R24, [R50] ;  /* 0x0000000032187984 */ /* 0x000fe80000000800 */
[----:B------:R-:W-:Y:S04]  /*1290*/  LDS R25, [R50+0x4] ;  /* 0x0000040032197984 */ /* 0x000fe80000000800 */
[----:B------:R-:W-:Y:S04]  /*12a0*/  LDS R26, [R50+0x8] ;  /* 0x00000800321a7984 */ /* 0x000fe80000000800 */
[----:B------:R-:W1:Y:S01]  /*12b0*/  LDS R27, [R50+0xc] ;  /* 0x00000c00321b7984 */ /* 0x000e620000000800 */
[----:B------:R-:W-:-:S04]  /*12c0*/  IMAD.IADD R49, R34, 0x1, R37 ;  /* 0x0000000122317824 */ /* 0x000fc800078e0225 */
[----:B0-----:R-:W-:-:S04]  /*12d0*/  IMAD.WIDE R48, R49, 0x4, R46 ;  /* 0x0000000431307825 */ /* 0x001fc800078e022e */
[----:B------:R-:W-:Y:S01]  /*12e0*/  IMAD.IADD R43, R34, 0x1, R23 ;  /* 0x00000001222b7824 */ /* 0x000fe200078e0217 */
[----:B-1----:R0:W-:Y:S01]  /*12f0*/  @P6 STG.E.128 desc[UR6][R48.64], R24 ;  /* 0x0000001830006986 */ /* 0x0021e2000c101d06 */
[----:B------:R-:W-:Y:S02]  /*1300*/  ISETP.NE.AND P6, PT, R35, RZ, PT ;  /* 0x000000ff2300720c */ /* 0x000fe40003fc5270 */
[----:B------:R-:W-:-:S04]  /*1310*/  LOP3.LUT R35, R36, 0x400, RZ, 0xfc, !PT ;  /* 0x0000040024237812 */ /* 0x000fc800078efcff */
[----:B------:R-:W-:-:S04]  /*1320*/  SHF.R.U32.HI R35, RZ, 0x6, R35 ;  /* 0x00000006ff237819 */ /* 0x000fc80000011623 */
[----:B------:R-:W-:-:S05]  /*1330*/  LEA R37, R35, UR4, 0x2 ;  /* 0x0000000423257c11 */ /* 0x000fca000f8e10ff */
[----:B------:R-:W-:Y:S02]  /*1340*/  IMAD R44, R36, 0x4, R37 ;  /* 0x00000004242c7824 */ /* 0x000fe400078e0225 */
[----:B------:R-:W-:-:S03]  /*1350*/  IMAD.IADD R37, R34, 0x1, R21 ;  /* 0x0000000122257824 */ /* 0x000fc600078e0215 */
[----:B------:R-:W-:Y:S04]  /*1360*/  LDS R20, [R44+0x1000] ;  /* 0x001000002c147984 */ /* 0x000fe80000000800 */
[----:B------:R-:W-:Y:S04]  /*1370*/  LDS R21, [R44+0x1004] ;  /* 0x001004002c157984 */ /* 0x000fe80000000800 */
[----:B------:R-:W-:Y:S04]  /*1380*/  LDS R22, [R44+0x1008] ;  /* 0x001008002c167984 */ /* 0x000fe80000000800 */
[----:B------:R-:W1:Y:S01]  /*1390*/  LDS R23, [R44+0x100c] ;  /* 0x00100c002c177984 */ /* 0x000e620000000800 */
[----:B------:R-:W-:-:S02]  /*13a0*/  IMAD.IADD R41, R34, 0x1, R41 ;  /* 0x0000000122297824 */ /* 0x000fc400078e0229 */
[----:B------:R-:W-:Y:S01]  /*13b0*/  IMAD.WIDE R50, R37, 0x4, R46 ;  /* 0x0000000425327825 */ /* 0x000fe200078e022e */
[----:B------:R-:W-:-:S03]  /*13c0*/  LOP3.LUT R37, R36, 0x800, RZ, 0xfc, !PT ;  /* 0x0000080024257812 */ /* 0x000fc600078efcff */
[----:B0-----:R-:W-:Y:S01]  /*13d0*/  IMAD.WIDE R48, R41, 0x4, R46 ;  /* 0x0000000429307825 */ /* 0x001fe200078e022e */
[----:B------:R-:W-:Y:S02]  /*13e0*/  LOP3.LUT R41, R36, 0xc00, RZ, 0xfc, !PT ;  /* 0x00000c0024297812 */ /* 0x000fe400078efcff */
[----:B------:R-:W-:Y:S02]  /*13f0*/  SHF.R.U32.HI R37, RZ, 0x6, R37 ;  /* 0x00000006ff257819 */ /* 0x000fe40000011625 */
[----:B------:R-:W-:Y:S01]  /*1400*/  SHF.R.U32.HI R41, RZ, 0x6, R41 ;  /* 0x00000006ff297819 */ /* 0x000fe20000011629 */
[----:B--2---:R-:W-:Y:S01]  /*1410*/  FADD R40, R25, R5 ;  /* 0x0000000519287221 */ /* 0x004fe20000000000 */
[----:B------:R-:W-:Y:S02]  /*1420*/  LEA R5, R37, UR4, 0x2 ;  /* 0x0000000425057c11 */ /* 0x000fe4000f8e10ff */
[----:B------:R-:W-:Y:S01]  /*1430*/  LEA R25, R41, UR4, 0x2 ;  /* 0x0000000429197c11 */ /* 0x000fe2000f8e10ff */
[----:B------:R-:W-:-:S02]  /*1440*/  FADD R42, R26, R6 ;  /* 0x000000061a2a7221 */ /* 0x000fc40000000000 */
[----:B------:R-:W-:Y:S02]  /*1450*/  IMAD R26, R36, 0x4, R5 ;  /* 0x00000004241a7824 */ /* 0x000fe400078e0205 */
[----:B------:R-:W-:Y:S01]  /*1460*/  FADD R34, R24, R4 ;  /* 0x0000000418227221 */ /* 0x000fe20000000000 */
[----:B------:R-:W-:Y:S02]  /*1470*/  FADD R45, R27, R7 ;  /* 0x000000071b2d7221 */ /* 0x000fe40000000000 */
[----:B------:R-:W-:Y:S04]  /*1480*/  LDS R4, [R26+0x2000] ;  /* 0x002000001a047984 */ /* 0x000fe80000000800 */
[----:B------:R-:W-:Y:S04]  /*1490*/  LDS R5, [R26+0x2004] ;  /* 0x002004001a057984 */ /* 0x000fe80000000800 */
[----:B------:R-:W-:Y:S04]  /*14a0*/  LDS R6, [R26+0x2008] ;  /* 0x002008001a067984 */ /* 0x000fe80000000800 */
[----:B------:R-:W0:Y:S04]  /*14b0*/  LDS R7, [R26+0x200c] ;  /* 0x00200c001a077984 */ /* 0x000e280000000800 */
[----:B-1----:R1:W-:Y:S01]  /*14c0*/  @P5 STG.E.128 desc[UR6][R50.64], R20 ;  /* 0x0000001432005986 */ /* 0x0023e2000c101d06 */
[----:B------:R-:W-:-:S04]  /*14d0*/  IMAD.WIDE R46, R43, 0x4, R46 ;  /* 0x000000042b2e7825 */ /* 0x000fc800078e022e */
[----:B---3--:R-:W-:Y:S01]  /*14e0*/  FADD R8, R20, R8 ;  /* 0x0000000814087221 */ /* 0x008fe20000000000 */
[----:B-1----:R-:W-:-:S05]  /*14f0*/  IMAD R20, R36, 0x4, R25 ;  /* 0x0000000424147824 */ /* 0x002fca00078e0219 */
[----:B------:R-:W-:Y:S04]  /*1500*/  LDS R24, [R20+0x3000] ;  /* 0x0030000014187984 */ /* 0x000fe80000000800 */
[----:B------:R-:W-:Y:S04]  /*1510*/  LDS R25, [R20+0x3004] ;  /* 0x0030040014197984 */ /* 0x000fe80000000800 */
[----:B------:R-:W-:Y:S04]  /*1520*/  LDS R26, [R20+0x3008] ;  /* 0x00300800141a7984 */ /* 0x000fe80000000800 */
[----:B------:R-:W1:Y:S04]  /*1530*/  LDS R27, [R20+0x300c] ;  /* 0x00300c00141b7984 */ /* 0x000e680000000800 */
[----:B0-----:R0:W-:Y:S01]  /*1540*/  @P4 STG.E.128 desc[UR6][R48.64], R4 ;  /* 0x0000000430004986 */ /* 0x0011e2000c101d06 */
[----:B------:R-:W-:Y:S01]  /*1550*/  FADD R9, R21, R9 ;  /* 0x0000000915097221 */ /* 0x000fe20000000000 */
[----:B------:R-:W-:-:S02]  /*1560*/  LEA.HI R39, R39, UR4, RZ, 0x1e ;  /* 0x0000000427277c11 */ /* 0x000fc4000f8ff0ff */
[----:B------:R-:W-:Y:S02]  /*1570*/  LEA R21, R28, UR4, 0x4 ;  /* 0x000000041c157c11 */ /* 0x000fe4000f8e20ff */
[----:B------:R-:W-:Y:S01]  /*1580*/  LEA R43, R29, UR4, 0x4 ;  /* 0x000000041d2b7c11 */ /* 0x000fe2000f8e20ff */
[----:B------:R-:W-:Y:S01]  /*1590*/  FADD R10, R22, R10 ;  /* 0x0000000a160a7221 */ /* 0x000fe20000000000 */
[C---:B------:R-:W-:Y:S02]  /*15a0*/  IMAD R29, R38.reuse, 0x4, R39 ;  /* 0x00000004261d7824 */ /* 0x040fe400078e0227 */
[C---:B------:R-:W-:Y:S02]  /*15b0*/  IMAD R22, R38.reuse, 0x4, R21 ;  /* 0x0000000426167824 */ /* 0x040fe400078e0215 */
[----:B------:R-:W-:Y:S01]  /*15c0*/  IMAD R21, R38, 0x4, R43 ;  /* 0x0000000426157824 */ /* 0x000fe200078e022b */
[----:B0-----:R-:W-:Y:S01]  /*15d0*/  LEA R49, R30, UR4, 0x4 ;  /* 0x000000041e317c11 */ /* 0x001fe2000f8e20ff */
[----:B-1----:R-:W-:Y:S01]  /*15e0*/  @P0 STG.E.128 desc[UR6][R46.64], R24 ;  /* 0x000000182e000986 */ /* 0x002fe2000c101d06 */
[----:B------:R-:W-:Y:S03]  /*15f0*/  BAR.SYNC.DEFER_BLOCKING 0x0 ;  /* 0x0000000000007b1d */ /* 0x000fe60000010000 */
[----:B------:R-:W-:-:S02]  /*1600*/  IMAD R38, R38, 0x4, R49 ;  /* 0x0000000426267824 */ /* 0x000fc400078e0231 */
[----:B------:R-:W-:Y:S01]  /*1610*/  FADD R11, R23, R11 ;  /* 0x0000000b170b7221 */ /* 0x000fe20000000000 */
[----:B-----5:R-:W-:Y:S01]  /*1620*/  FADD R16, R4, R16 ;  /* 0x0000001004107221 */ /* 0x020fe20000000000 */
[----:B------:R-:W-:Y:S01]  /*1630*/  FADD R17, R5, R17 ;  /* 0x0000001105117221 */ /* 0x000fe20000000000 */
[----:B------:R-:W-:Y:S01]  /*1640*/  FADD R18, R6, R18 ;  /* 0x0000001206127221 */ /* 0x000fe20000000000 */
[----:B------:R-:W-:Y:S01]  /*1650*/  FADD R19, R7, R19 ;  /* 0x0000001307137221 */ /* 0x000fe20000000000 */
[----:B----4-:R-:W-:Y:S01]  /*1660*/  FADD R6, R24, R12 ;  /* 0x0000000c18067221 */ /* 0x010fe20000000000 */
[----:B------:R-:W-:Y:S01]  /*1670*/  FADD R5, R25, R13 ;  /* 0x0000000d19057221 */ /* 0x000fe20000000000 */
[----:B------:R-:W-:Y:S01]  /*1680*/  FADD R20, R26, R14 ;  /* 0x0000000e1a147221 */ /* 0x000fe20000000000 */
[----:B------:R-:W-:Y:S01]  /*1690*/  FADD R39, R27, R15 ;  /* 0x0000000f1b277221 */ /* 0x000fe20000000000 */
[----:B------:R-:W-:Y:S04]  /*16a0*/  STS [R29], R34 ;  /* 0x000000221d007388 */ /* 0x000fe80000000800 */
[----:B------:R-:W-:Y:S04]  /*16b0*/  STS [R22+0x100], R40 ;  /* 0x0001002816007388 */ /* 0x000fe80000000800 */
        /* <DEDUP_REMOVED lines=11> */
[----:B------:R0:W-:Y:S04]  /*1770*/  STS [R22+0x1c0], R5 ;  /* 0x0001c00516007388 */ /* 0x0001e80000000800 */
[----:B------:R-:W-:Y:S04]  /*1780*/  STS [R21+0x2c0], R20 ;  /* 0x0002c01415007388 */ /* 0x000fe80000000800 */
[----:B------:R-:W-:Y:S01]  /*1790*/  STS [R38+0x3c0], R39 ;  /* 0x0003c02726007388 */ /* 0x000fe20000000800 */
[----:B------:R-:W-:Y:S01]  /*17a0*/  LOP3.LUT R32, R32, 0xff, RZ, 0xc0, !PT ;  /* 0x000000ff20207812 */ /* 0x000fe200078ec0ff */
[----:B0-----:R-:W0:Y:S01]  /*17b0*/  LDC.64 R22, c[0x0][0x248] ;  /* 0x00009200ff167b82 */ /* 0x001e220000000a00 */
[----:B------:R-:W-:-:S02]  /*17c0*/  LEA R35, R35, UR4, 0x4 ;  /* 0x0000000423237c11 */ /* 0x000fc4000f8e20ff */
[----:B------:R-:W-:Y:S02]  /*17d0*/  IADD3 R31, R31, R32, RZ ;  /* 0x000000201f1f7210 */ /* 0x000fe40007ffe0ff */
[----:B------:R-:W-:Y:S01]  /*17e0*/  LEA R37, R37, UR4, 0x4 ;  /* 0x0000000425257c11 */ /* 0x000fe2000f8e20ff */
[C---:B------:R-:W-:Y:S02]  /*17f0*/  IMAD R8, R36.reuse, 0x4, R35 ;  /* 0x0000000424087824 */ /* 0x040fe400078e0223 */
[----:B------:R-:W-:Y:S01]  /*1800*/  BAR.SYNC.DEFER_BLOCKING 0x0 ;  /* 0x0000000000007b1d */ /* 0x000fe20000010000 */
[----:B------:R-:W-:Y:S01]  /*1810*/  LEA R12, R31, UR4, 0x4 ;  /* 0x000000041f0c7c11 */ /* 0x000fe2000f8e20ff */
[----:B------:R-:W-:-:S05]  /*1820*/  IMAD R4, R36, 0x4, R37 ;  /* 0x0000000424047824 */ /* 0x000fca00078e0225 */
[----:B------:R-:W1:Y:S04]  /*1830*/  LDS.128 R12, [R12] ;  /* 0x000000000c0c7984 */ /* 0x000e680000000c00 */
[----:B------:R-:W2:Y:S04]  /*1840*/  LDS.128 R8, [R8+0x1000] ;  /* 0x0010000008087984 */ /* 0x000ea80000000c00 */
[----:B------:R-:W3:Y:S01]  /*1850*/  LDS.128 R4, [R4+0x2000] ;  /* 0x0020000004047984 */ /* 0x000ee20000000c00 */
[----:B0-----:R-:W-:-:S04]  /*1860*/  IMAD.WIDE R16, R33, 0x4, R22 ;  /* 0x0000000421107825 */ /* 0x001fc800078e0216 */
[----:B------:R-:W-:Y:S01]  /*1870*/  IMAD.WIDE R18, R2, 0x4, R22 ;  /* 0x0000000402127825 */ /* 0x000fe200078e0216 */
[----:B------:R-:W-:-:S03]  /*1880*/  LEA R41, R41, UR4, 0x4 ;  /* 0x0000000429297c11 */ /* 0x000fc6000f8e20ff */
[----:B------:R-:W-:-:S04]  /*1890*/  IMAD.WIDE R2, R3, 0x4, R22 ;  /* 0x0000000403027825 */ /* 0x000fc800078e0216 */
[----:B------:R-:W-:Y:S01]  /*18a0*/  IMAD R41, R36, 0x4, R41 ;  /* 0x0000000424297824 */ /* 0x000fe200078e0229 */
[----:B-1----:R0:W-:Y:S04]  /*18b0*/  @P6 STG.E.128 desc[UR6][R16.64], R12 ;  /* 0x0000000c10006986 */ /* 0x0021e8000c101d06 */
[----:B--2---:R0:W-:Y:S04]  /*18c0*/  @P3 STG.E.128 desc[UR6][R18.64], R8 ;  /* 0x0000000812003986 */ /* 0x0041e8000c101d06 */
[----:B---3--:R0:W-:Y:S02]  /*18d0*/  @P2 STG.E.128 desc[UR6][R2.64], R4 ;  /* 0x0000000402002986 */ /* 0x0081e4000c101d06 */
[----:B0-----:R-:W-:Y:S05]  /*18e0*/  @!P1 EXIT ;  /* 0x000000000000994d */ /* 0x001fea0003800000 */
[----:B------:R-:W1:Y:S01]  /*18f0*/  LDS.128 R40, [R41+0x3000] ;  /* 0x0030000029287984 */ /* 0x000e620000000c00 */
[----:B0-----:R-:W-:-:S05]  /*1900*/  IMAD.WIDE R2, R0, 0x4, R22 ;  /* 0x0000000400027825 */ /* 0x001fca00078e0216 */
[----:B-1----:R-:W-:Y:S01]  /*1910*/  STG.E.128 desc[UR6][R2.64], R40 ;  /* 0x0000002802007986 */ /* 0x002fe2000c101d06 */
[----:B------:R-:W-:Y:S05]  /*1920*/  EXIT ;  /* 0x000000000000794d */ /* 0x000fea0003800000 */
.L_x_0:
[----:B------:R-:W-:-:S00]  /*1930*/  BRA `(.L_x_0) ;  /* 0xfffffffc00fc7947 */ /* 0x000fc0000383ffff */
[----:B------:R-:W-:-:S00]  /*1940*/  NOP ;  /* 0x0000000000007918 */ /* 0x000fc00000000000 */
        /* <DEDUP_REMOVED lines=11> */
.L_x_1:


//--------------------- .nv.global.init           --------------------------
	.section	.nv.global.init,"aw",@progbits
.nv.global.init:
	.type		_$_str,@object
	.size		_$_str,(_$_str_$_2 - _$_str)
_$_str:
        /*0000*/ 	.byte	0x5f, 0x5f, 0x43, 0x55, 0x44, 0x41, 0x5f, 0x46, 0x54, 0x5a, 0x00
	.type		_$_str_$_2,@object
	.size		_$_str_$_2,(.L_1 - _$_str_$_2)
_$_str_$_2:
        /*000b*/ 	.byte	0x5f, 0x5f, 0x43, 0x55, 0x44, 0x41, 0x5f, 0x50, 0x52, 0x45, 0x43, 0x5f, 0x53, 0x51, 0x52, 0x54
        /*001b*/ 	.byte	0x00
.L_1:


//--------------------- .nv.shared.triton_poi_fused__native_batch_norm_legit_no_training_add_relu_17 --------------------------
	.section	.nv.shared.triton_poi_fused__native_batch_norm_legit_no_training_add_relu_17,"aw",@nobits
	.sectionflags	@""
	.align	16
	.zero		1024


//--------------------- .nv.constant0.triton_poi_fused__native_batch_norm_legit_no_training_add_relu_17 --------------------------
	.section	.nv.constant0.triton_poi_fused__native_batch_norm_legit_no_training_add_relu_17,"a",@progbits
	.sectionflags	@""
	.align	4
.nv.constant0.triton_poi_fused__native_batch_norm_legit_no_training_add_relu_17:
	.zero		600
